//
// Generated by NVIDIA NVVM Compiler
//
// Compiler Build ID: CL-36424714
// Cuda compilation tools, release 13.0, V13.0.88
// Based on NVVM 20.0.0
//

.version 9.0
.target sm_100
.address_size 64

	// .globl	_Z19ker_csr_spmv_scalarPKiS0_PKfS2_Pf

.visible .entry _Z19ker_csr_spmv_scalarPKiS0_PKfS2_Pf(
	.param .u64 .ptr .align 1 _Z19ker_csr_spmv_scalarPKiS0_PKfS2_Pf_param_0,
	.param .u64 .ptr .align 1 _Z19ker_csr_spmv_scalarPKiS0_PKfS2_Pf_param_1,
	.param .u64 .ptr .align 1 _Z19ker_csr_spmv_scalarPKiS0_PKfS2_Pf_param_2,
	.param .u64 .ptr .align 1 _Z19ker_csr_spmv_scalarPKiS0_PKfS2_Pf_param_3,
	.param .u64 .ptr .align 1 _Z19ker_csr_spmv_scalarPKiS0_PKfS2_Pf_param_4
)
{
	.reg .pred 	%p<10>;
	.reg .b32 	%r<50>;
	.reg .b32 	%f<70>;
	.reg .b64 	%rd<59>;

	ld.param.u64 	%rd7, [_Z19ker_csr_spmv_scalarPKiS0_PKfS2_Pf_param_0];
	ld.param.u64 	%rd8, [_Z19ker_csr_spmv_scalarPKiS0_PKfS2_Pf_param_1];
	ld.param.u64 	%rd9, [_Z19ker_csr_spmv_scalarPKiS0_PKfS2_Pf_param_2];
	ld.param.u64 	%rd10, [_Z19ker_csr_spmv_scalarPKiS0_PKfS2_Pf_param_3];
	ld.param.u64 	%rd6, [_Z19ker_csr_spmv_scalarPKiS0_PKfS2_Pf_param_4];
	cvta.to.global.u64 	%rd1, %rd10;
	cvta.to.global.u64 	%rd2, %rd8;
	cvta.to.global.u64 	%rd3, %rd9;
	cvta.to.global.u64 	%rd11, %rd7;
	mov.u32 	%r21, %ntid.x;
	mov.u32 	%r22, %ctaid.x;
	mov.u32 	%r23, %tid.x;
	mad.lo.s32 	%r1, %r21, %r22, %r23;
	mul.wide.s32 	%rd12, %r1, 4;
	add.s64 	%rd13, %rd11, %rd12;
	ld.global.u32 	%r45, [%rd13];
	ld.global.u32 	%r3, [%rd13+4];
	setp.ge.s32 	%p1, %r45, %r3;
	mov.f32 	%f69, 0f00000000;
	@%p1 bra 	$L__BB0_13;
	add.s32 	%r48, %r45, -1;
	add.s32 	%r24, %r3, -1;
	max.s32 	%r25, %r45, %r24;
	sub.s32 	%r26, %r25, %r45;
	add.s32 	%r5, %r26, 1;
	and.b32  	%r6, %r5, 7;
	setp.lt.u32 	%p2, %r26, 7;
	mov.f32 	%f69, 0f00000000;
	@%p2 bra 	$L__BB0_5;
	and.b32  	%r27, %r5, -8;
	neg.s32 	%r44, %r27;
	add.s64 	%rd4, %rd3, 16;
	add.s64 	%rd5, %rd2, 16;
	mov.f32 	%f69, 0f00000000;
$L__BB0_3:
	.pragma "nounroll";
	mul.wide.s32 	%rd14, %r48, 4;
	add.s64 	%rd15, %rd4, %rd14;
	add.s64 	%rd16, %rd5, %rd14;
	ld.global.f32 	%f17, [%rd15+-16];
	ld.global.u32 	%r28, [%rd16+-16];
	mul.wide.s32 	%rd17, %r28, 4;
	add.s64 	%rd18, %rd1, %rd17;
	ld.global.f32 	%f18, [%rd18+-4];
	fma.rn.f32 	%f19, %f17, %f18, %f69;
	ld.global.f32 	%f20, [%rd15+-12];
	ld.global.u32 	%r29, [%rd16+-12];
	mul.wide.s32 	%rd19, %r29, 4;
	add.s64 	%rd20, %rd1, %rd19;
	ld.global.f32 	%f21, [%rd20+-4];
	fma.rn.f32 	%f22, %f20, %f21, %f19;
	ld.global.f32 	%f23, [%rd15+-8];
	ld.global.u32 	%r30, [%rd16+-8];
	mul.wide.s32 	%rd21, %r30, 4;
	add.s64 	%rd22, %rd1, %rd21;
	ld.global.f32 	%f24, [%rd22+-4];
	fma.rn.f32 	%f25, %f23, %f24, %f22;
	ld.global.f32 	%f26, [%rd15+-4];
	ld.global.u32 	%r31, [%rd16+-4];
	mul.wide.s32 	%rd23, %r31, 4;
	add.s64 	%rd24, %rd1, %rd23;
	ld.global.f32 	%f27, [%rd24+-4];
	fma.rn.f32 	%f28, %f26, %f27, %f25;
	ld.global.f32 	%f29, [%rd15];
	ld.global.u32 	%r32, [%rd16];
	mul.wide.s32 	%rd25, %r32, 4;
	add.s64 	%rd26, %rd1, %rd25;
	ld.global.f32 	%f30, [%rd26+-4];
	fma.rn.f32 	%f31, %f29, %f30, %f28;
	ld.global.f32 	%f32, [%rd15+4];
	ld.global.u32 	%r33, [%rd16+4];
	mul.wide.s32 	%rd27, %r33, 4;
	add.s64 	%rd28, %rd1, %rd27;
	ld.global.f32 	%f33, [%rd28+-4];
	fma.rn.f32 	%f34, %f32, %f33, %f31;
	ld.global.f32 	%f35, [%rd15+8];
	ld.global.u32 	%r34, [%rd16+8];
	mul.wide.s32 	%rd29, %r34, 4;
	add.s64 	%rd30, %rd1, %rd29;
	ld.global.f32 	%f36, [%rd30+-4];
	fma.rn.f32 	%f37, %f35, %f36, %f34;
	ld.global.f32 	%f38, [%rd15+12];
	ld.global.u32 	%r35, [%rd16+12];
	mul.wide.s32 	%rd31, %r35, 4;
	add.s64 	%rd32, %rd1, %rd31;
	ld.global.f32 	%f39, [%rd32+-4];
	fma.rn.f32 	%f69, %f38, %f39, %f37;
	add.s32 	%r48, %r48, 8;
	add.s32 	%r45, %r45, 8;
	add.s32 	%r44, %r44, 8;
	setp.ne.s32 	%p3, %r44, 0;
	@%p3 bra 	$L__BB0_3;
	add.s32 	%r48, %r45, -1;
$L__BB0_5:
	setp.eq.s32 	%p4, %r6, 0;
	@%p4 bra 	$L__BB0_13;
	and.b32  	%r16, %r5, 3;
	setp.lt.u32 	%p5, %r6, 4;
	@%p5 bra 	$L__BB0_8;
	mul.wide.s32 	%rd33, %r48, 4;
	add.s64 	%rd34, %rd3, %rd33;
	ld.global.f32 	%f41, [%rd34];
	add.s64 	%rd35, %rd2, %rd33;
	ld.global.u32 	%r36, [%rd35];
	mul.wide.s32 	%rd36, %r36, 4;
	add.s64 	%rd37, %rd1, %rd36;
	ld.global.f32 	%f42, [%rd37+-4];
	fma.rn.f32 	%f43, %f41, %f42, %f69;
	ld.global.f32 	%f44, [%rd34+4];
	ld.global.u32 	%r37, [%rd35+4];
	mul.wide.s32 	%rd38, %r37, 4;
	add.s64 	%rd39, %rd1, %rd38;
	ld.global.f32 	%f45, [%rd39+-4];
	fma.rn.f32 	%f46, %f44, %f45, %f43;
	ld.global.f32 	%f47, [%rd34+8];
	ld.global.u32 	%r38, [%rd35+8];
	mul.wide.s32 	%rd40, %r38, 4;
	add.s64 	%rd41, %rd1, %rd40;
	ld.global.f32 	%f48, [%rd41+-4];
	fma.rn.f32 	%f49, %f47, %f48, %f46;
	ld.global.f32 	%f50, [%rd34+12];
	ld.global.u32 	%r39, [%rd35+12];
	mul.wide.s32 	%rd42, %r39, 4;
	add.s64 	%rd43, %rd1, %rd42;
	ld.global.f32 	%f51, [%rd43+-4];
	fma.rn.f32 	%f69, %f50, %f51, %f49;
	add.s32 	%r48, %r48, 4;
$L__BB0_8:
	setp.eq.s32 	%p6, %r16, 0;
	@%p6 bra 	$L__BB0_13;
	setp.eq.s32 	%p7, %r16, 1;
	@%p7 bra 	$L__BB0_11;
	mul.wide.s32 	%rd44, %r48, 4;
	add.s64 	%rd45, %rd3, %rd44;
	ld.global.f32 	%f53, [%rd45];
	add.s64 	%rd46, %rd2, %rd44;
	ld.global.u32 	%r40, [%rd46];
	mul.wide.s32 	%rd47, %r40, 4;
	add.s64 	%rd48, %rd1, %rd47;
	ld.global.f32 	%f54, [%rd48+-4];
	fma.rn.f32 	%f55, %f53, %f54, %f69;
	ld.global.f32 	%f56, [%rd45+4];
	ld.global.u32 	%r41, [%rd46+4];
	mul.wide.s32 	%rd49, %r41, 4;
	add.s64 	%rd50, %rd1, %rd49;
	ld.global.f32 	%f57, [%rd50+-4];
	fma.rn.f32 	%f69, %f56, %f57, %f55;
	add.s32 	%r48, %r48, 2;
$L__BB0_11:
	and.b32  	%r42, %r5, 1;
	setp.eq.b32 	%p8, %r42, 1;
	not.pred 	%p9, %p8;
	@%p9 bra 	$L__BB0_13;
	mul.wide.s32 	%rd51, %r48, 4;
	add.s64 	%rd52, %rd3, %rd51;
	ld.global.f32 	%f58, [%rd52];
	add.s64 	%rd53, %rd2, %rd51;
	ld.global.u32 	%r43, [%rd53];
	mul.wide.s32 	%rd54, %r43, 4;
	add.s64 	%rd55, %rd1, %rd54;
	ld.global.f32 	%f59, [%rd55+-4];
	fma.rn.f32 	%f69, %f58, %f59, %f69;
$L__BB0_13:
	cvta.to.global.u64 	%rd56, %rd6;
	add.s64 	%rd58, %rd56, %rd12;
	ld.global.f32 	%f60, [%rd58];
	add.f32 	%f61, %f69, %f60;
	st.global.f32 	[%rd58], %f61;
	ret;

}
	// .globl	_Z19ker_csr_spmv_vectorPKiS0_PKfS2_Pf
.visible .entry _Z19ker_csr_spmv_vectorPKiS0_PKfS2_Pf(
	.param .u64 .ptr .align 1 _Z19ker_csr_spmv_vectorPKiS0_PKfS2_Pf_param_0,
	.param .u64 .ptr .align 1 _Z19ker_csr_spmv_vectorPKiS0_PKfS2_Pf_param_1,
	.param .u64 .ptr .align 1 _Z19ker_csr_spmv_vectorPKiS0_PKfS2_Pf_param_2,
	.param .u64 .ptr .align 1 _Z19ker_csr_spmv_vectorPKiS0_PKfS2_Pf_param_3,
	.param .u64 .ptr .align 1 _Z19ker_csr_spmv_vectorPKiS0_PKfS2_Pf_param_4
)
{
	.reg .pred 	%p<15>;
	.reg .b32 	%r<69>;
	.reg .b32 	%f<78>;
	.reg .b64 	%rd<59>;

	ld.param.u64 	%rd7, [_Z19ker_csr_spmv_vectorPKiS0_PKfS2_Pf_param_0];
	ld.param.u64 	%rd8, [_Z19ker_csr_spmv_vectorPKiS0_PKfS2_Pf_param_1];
	ld.param.u64 	%rd9, [_Z19ker_csr_spmv_vectorPKiS0_PKfS2_Pf_param_2];
	ld.param.u64 	%rd10, [_Z19ker_csr_spmv_vectorPKiS0_PKfS2_Pf_param_3];
	ld.param.u64 	%rd6, [_Z19ker_csr_spmv_vectorPKiS0_PKfS2_Pf_param_4];
	cvta.to.global.u64 	%rd1, %rd10;
	cvta.to.global.u64 	%rd2, %rd8;
	cvta.to.global.u64 	%rd3, %rd9;
	cvta.to.global.u64 	%rd11, %rd7;
	mov.u32 	%r23, %ntid.x;
	mov.u32 	%r24, %ctaid.x;
	mov.u32 	%r25, %tid.x;
	mad.lo.s32 	%r26, %r23, %r24, %r25;
	shr.s32 	%r27, %r26, 31;
	shr.u32 	%r28, %r27, 27;
	add.s32 	%r29, %r26, %r28;
	shr.s32 	%r1, %r29, 5;
	and.b32  	%r2, %r26, 31;
	mul.wide.s32 	%rd12, %r1, 4;
	add.s64 	%rd13, %rd11, %rd12;
	ld.global.u32 	%r3, [%rd13];
	add.s32 	%r67, %r2, %r3;
	add.s32 	%r64, %r67, -1;
	ld.global.u32 	%r31, [%rd13+4];
	add.s32 	%r5, %r31, -1;
	setp.ge.s32 	%p1, %r64, %r5;
	mov.f32 	%f77, 0f00000000;
	@%p1 bra 	$L__BB1_13;
	add.s32 	%r32, %r67, 31;
	max.s32 	%r33, %r32, %r5;
	sub.s32 	%r7, %r33, %r67;
	shr.u32 	%r34, %r7, 5;
	add.s32 	%r8, %r34, 1;
	and.b32  	%r9, %r8, 7;
	setp.lt.u32 	%p2, %r7, 224;
	mov.f32 	%f77, 0f00000000;
	@%p2 bra 	$L__BB1_5;
	and.b32  	%r35, %r8, 268435448;
	neg.s32 	%r66, %r35;
	add.s64 	%rd4, %rd3, 512;
	add.s64 	%rd5, %rd2, 512;
	mov.f32 	%f77, 0f00000000;
$L__BB1_3:
	.pragma "nounroll";
	mul.wide.s32 	%rd14, %r64, 4;
	add.s64 	%rd15, %rd4, %rd14;
	add.s64 	%rd16, %rd5, %rd14;
	ld.global.f32 	%f18, [%rd15+-512];
	ld.global.u32 	%r36, [%rd16+-512];
	mul.wide.s32 	%rd17, %r36, 4;
	add.s64 	%rd18, %rd1, %rd17;
	ld.global.f32 	%f19, [%rd18+-4];
	fma.rn.f32 	%f20, %f18, %f19, %f77;
	ld.global.f32 	%f21, [%rd15+-384];
	ld.global.u32 	%r37, [%rd16+-384];
	mul.wide.s32 	%rd19, %r37, 4;
	add.s64 	%rd20, %rd1, %rd19;
	ld.global.f32 	%f22, [%rd20+-4];
	fma.rn.f32 	%f23, %f21, %f22, %f20;
	ld.global.f32 	%f24, [%rd15+-256];
	ld.global.u32 	%r38, [%rd16+-256];
	mul.wide.s32 	%rd21, %r38, 4;
	add.s64 	%rd22, %rd1, %rd21;
	ld.global.f32 	%f25, [%rd22+-4];
	fma.rn.f32 	%f26, %f24, %f25, %f23;
	ld.global.f32 	%f27, [%rd15+-128];
	ld.global.u32 	%r39, [%rd16+-128];
	mul.wide.s32 	%rd23, %r39, 4;
	add.s64 	%rd24, %rd1, %rd23;
	ld.global.f32 	%f28, [%rd24+-4];
	fma.rn.f32 	%f29, %f27, %f28, %f26;
	ld.global.f32 	%f30, [%rd15];
	ld.global.u32 	%r40, [%rd16];
	mul.wide.s32 	%rd25, %r40, 4;
	add.s64 	%rd26, %rd1, %rd25;
	ld.global.f32 	%f31, [%rd26+-4];
	fma.rn.f32 	%f32, %f30, %f31, %f29;
	ld.global.f32 	%f33, [%rd15+128];
	ld.global.u32 	%r41, [%rd16+128];
	mul.wide.s32 	%rd27, %r41, 4;
	add.s64 	%rd28, %rd1, %rd27;
	ld.global.f32 	%f34, [%rd28+-4];
	fma.rn.f32 	%f35, %f33, %f34, %f32;
	ld.global.f32 	%f36, [%rd15+256];
	ld.global.u32 	%r42, [%rd16+256];
	mul.wide.s32 	%rd29, %r42, 4;
	add.s64 	%rd30, %rd1, %rd29;
	ld.global.f32 	%f37, [%rd30+-4];
	fma.rn.f32 	%f38, %f36, %f37, %f35;
	ld.global.f32 	%f39, [%rd15+384];
	ld.global.u32 	%r43, [%rd16+384];
	mul.wide.s32 	%rd31, %r43, 4;
	add.s64 	%rd32, %rd1, %rd31;
	ld.global.f32 	%f40, [%rd32+-4];
	fma.rn.f32 	%f77, %f39, %f40, %f38;
	add.s32 	%r64, %r64, 256;
	add.s32 	%r67, %r67, 256;
	add.s32 	%r66, %r66, 8;
	setp.eq.s32 	%p3, %r66, 0;
	@%p3 bra 	$L__BB1_4;
	bra.uni 	$L__BB1_3;
$L__BB1_4:
	add.s32 	%r64, %r67, -1;
$L__BB1_5:
	setp.eq.s32 	%p4, %r9, 0;
	@%p4 bra 	$L__BB1_13;
	setp.lt.u32 	%p5, %r9, 4;
	@%p5 bra 	$L__BB1_8;
	mul.wide.s32 	%rd33, %r64, 4;
	add.s64 	%rd34, %rd3, %rd33;
	ld.global.f32 	%f42, [%rd34];
	add.s64 	%rd35, %rd2, %rd33;
	ld.global.u32 	%r44, [%rd35];
	mul.wide.s32 	%rd36, %r44, 4;
	add.s64 	%rd37, %rd1, %rd36;
	ld.global.f32 	%f43, [%rd37+-4];
	fma.rn.f32 	%f44, %f42, %f43, %f77;
	ld.global.f32 	%f45, [%rd34+128];
	ld.global.u32 	%r45, [%rd35+128];
	mul.wide.s32 	%rd38, %r45, 4;
	add.s64 	%rd39, %rd1, %rd38;
	ld.global.f32 	%f46, [%rd39+-4];
	fma.rn.f32 	%f47, %f45, %f46, %f44;
	ld.global.f32 	%f48, [%rd34+256];
	ld.global.u32 	%r46, [%rd35+256];
	mul.wide.s32 	%rd40, %r46, 4;
	add.s64 	%rd41, %rd1, %rd40;
	ld.global.f32 	%f49, [%rd41+-4];
	fma.rn.f32 	%f50, %f48, %f49, %f47;
	ld.global.f32 	%f51, [%rd34+384];
	ld.global.u32 	%r47, [%rd35+384];
	mul.wide.s32 	%rd42, %r47, 4;
	add.s64 	%rd43, %rd1, %rd42;
	ld.global.f32 	%f52, [%rd43+-4];
	fma.rn.f32 	%f77, %f51, %f52, %f50;
	add.s32 	%r64, %r64, 128;
$L__BB1_8:
	and.b32  	%r48, %r8, 3;
	setp.eq.s32 	%p6, %r48, 0;
	@%p6 bra 	$L__BB1_13;
	setp.eq.s32 	%p7, %r48, 1;
	@%p7 bra 	$L__BB1_11;
	mul.wide.s32 	%rd44, %r64, 4;
	add.s64 	%rd45, %rd3, %rd44;
	ld.global.f32 	%f54, [%rd45];
	add.s64 	%rd46, %rd2, %rd44;
	ld.global.u32 	%r49, [%rd46];
	mul.wide.s32 	%rd47, %r49, 4;
	add.s64 	%rd48, %rd1, %rd47;
	ld.global.f32 	%f55, [%rd48+-4];
	fma.rn.f32 	%f56, %f54, %f55, %f77;
	ld.global.f32 	%f57, [%rd45+128];
	ld.global.u32 	%r50, [%rd46+128];
	mul.wide.s32 	%rd49, %r50, 4;
	add.s64 	%rd50, %rd1, %rd49;
	ld.global.f32 	%f58, [%rd50+-4];
	fma.rn.f32 	%f77, %f57, %f58, %f56;
	add.s32 	%r64, %r64, 64;
$L__BB1_11:
	and.b32  	%r51, %r7, 32;
	setp.ne.s32 	%p8, %r51, 0;
	@%p8 bra 	$L__BB1_13;
	mul.wide.s32 	%rd51, %r64, 4;
	add.s64 	%rd52, %rd3, %rd51;
	ld.global.f32 	%f59, [%rd52];
	add.s64 	%rd53, %rd2, %rd51;
	ld.global.u32 	%r52, [%rd53];
	mul.wide.s32 	%rd54, %r52, 4;
	add.s64 	%rd55, %rd1, %rd54;
	ld.global.f32 	%f60, [%rd55+-4];
	fma.rn.f32 	%f77, %f59, %f60, %f77;
$L__BB1_13:
	mov.b32 	%r53, %f77;
	shfl.sync.down.b32	%r54|%p9, %r53, 16, 31, -1;
	mov.b32 	%f61, %r54;
	add.f32 	%f62, %f77, %f61;
	mov.b32 	%r55, %f62;
	shfl.sync.down.b32	%r56|%p10, %r55, 8, 31, -1;
	mov.b32 	%f63, %r56;
	add.f32 	%f64, %f62, %f63;
	mov.b32 	%r57, %f64;
	shfl.sync.down.b32	%r58|%p11, %r57, 4, 31, -1;
	mov.b32 	%f65, %r58;
	add.f32 	%f66, %f64, %f65;
	mov.b32 	%r59, %f66;
	shfl.sync.down.b32	%r60|%p12, %r59, 2, 31, -1;
	mov.b32 	%f67, %r60;
	add.f32 	%f68, %f66, %f67;
	mov.b32 	%r61, %f68;
	shfl.sync.down.b32	%r62|%p13, %r61, 1, 31, -1;
	mov.b32 	%f69, %r62;
	add.f32 	%f13, %f68, %f69;
	setp.ne.s32 	%p14, %r2, 0;
	@%p14 bra 	$L__BB1_15;
	cvta.to.global.u64 	%rd56, %rd6;
	add.s64 	%rd58, %rd56, %rd12;
	st.global.f32 	[%rd58], %f13;
$L__BB1_15:
	ret;

}


// ===== COMPILED SASS (sm_100) =====

	.target	sm_100

	.elftype	@"ET_EXEC"


//--------------------- .note.nv.tkinfo           --------------------------
	.section	.note.nv.tkinfo,"",@"SHT_NOTE"
	.sectionflags	@"SHF_NOTE_NV_TKINFO"
	.tkinfo
        /*0018*/ 	.word	0x00000002
        /*0030*/ 	.string	""
        /*0030*/ 	.string	"ptxas"
        /*0030*/ 	.string	"Cuda compilation tools, release 13.0, V13.0.88"
        /*0030*/ 	.string	"Build cuda_13.0.r13.0/compiler.36424714_0"
        /*0030*/ 	.string	"-arch sm_100 -m 64 "



//--------------------- .note.nv.cuinfo           --------------------------
	.section	.note.nv.cuinfo,"",@"SHT_NOTE"
	.sectionflags	@"SHF_NOTE_NV_CUINFO"
        /*0018*/ 	.short	0x0002
        /*001a*/ 	.short	0x0064
        /*001c*/ 	.short	0x0082
	.zero		2


//--------------------- .nv.info                  --------------------------
	.section	.nv.info,"",@"SHT_CUDA_INFO"
	.align	4


	//----- nvinfo : EIATTR_REGCOUNT
	.align		4
        /*0000*/ 	.byte	0x04, 0x2f
        /*0002*/ 	.short	(.L_1 - .L_0)
	.align		4
.L_0:
        /*0004*/ 	.word	index@(_Z19ker_csr_spmv_scalarPKiS0_PKfS2_Pf)
        /*0008*/ 	.word	0x00000020


	//----- nvinfo : EIATTR_FRAME_SIZE
	.align		4
.L_1:
        /*000c*/ 	.byte	0x04, 0x11
        /*000e*/ 	.short	(.L_3 - .L_2)
	.align		4
.L_2:
        /*0010*/ 	.word	index@(_Z19ker_csr_spmv_scalarPKiS0_PKfS2_Pf)
        /*0014*/ 	.word	0x00000000


	//----- nvinfo : EIATTR_REGCOUNT
	.align		4
.L_3:
        /*0018*/ 	.byte	0x04, 0x2f
        /*001a*/ 	.short	(.L_5 - .L_4)
	.align		4
.L_4:
        /*001c*/ 	.word	index@(_Z19ker_csr_spmv_vectorPKiS0_PKfS2_Pf)
        /*0020*/ 	.word	0x00000020


	//----- nvinfo : EIATTR_FRAME_SIZE
	.align		4
.L_5:
        /*0024*/ 	.byte	0x04, 0x11
        /*0026*/ 	.short	(.L_7 - .L_6)
	.align		4
.L_6:
        /*0028*/ 	.word	index@(_Z19ker_csr_spmv_vectorPKiS0_PKfS2_Pf)
        /*002c*/ 	.word	0x00000000


	//----- nvinfo : EIATTR_MIN_STACK_SIZE
	.align		4
.L_7:
        /*0030*/ 	.byte	0x04, 0x12
        /*0032*/ 	.short	(.L_9 - .L_8)
	.align		4
.L_8:
        /*0034*/ 	.word	index@(_Z19ker_csr_spmv_vectorPKiS0_PKfS2_Pf)
        /*0038*/ 	.word	0x00000000


	//----- nvinfo : EIATTR_MIN_STACK_SIZE
	.align		4
.L_9:
        /*003c*/ 	.byte	0x04, 0x12
        /*003e*/ 	.short	(.L_11 - .L_10)
	.align		4
.L_10:
        /*0040*/ 	.word	index@(_Z19ker_csr_spmv_scalarPKiS0_PKfS2_Pf)
        /*0044*/ 	.word	0x00000000
.L_11:


//--------------------- .nv.compat                --------------------------
	.section	.nv.compat,"",@"SHT_CUDA_COMPAT_INFO"
	.align	4
        /*0000*/ 	.byte	0x02, 0x09, 0x00, 0x00, 0x02, 0x02, 0x01, 0x00, 0x02, 0x05, 0x05, 0x00, 0x03, 0x07, 0x01, 0x01
        /*0010*/ 	.byte	0x02, 0x03, 0x00, 0x00, 0x02, 0x06, 0x01, 0x00, 0x04, 0x0b, 0x08, 0x00, 0x09, 0x00, 0x00, 0x00
        /*0020*/ 	.byte	0x00, 0x00, 0x00, 0x00


//--------------------- .nv.info._Z19ker_csr_spmv_vectorPKiS0_PKfS2_Pf --------------------------
	.section	.nv.info._Z19ker_csr_spmv_vectorPKiS0_PKfS2_Pf,"",@"SHT_CUDA_INFO"
	.sectionflags	@""
	.align	4


	//----- nvinfo : EIATTR_CUDA_API_VERSION
	.align		4
        /*0000*/ 	.byte	0x04, 0x37
        /*0002*/ 	.short	(.L_13 - .L_12)
.L_12:
        /*0004*/ 	.word	0x00000082


	//----- nvinfo : EIATTR_KPARAM_INFO
	.align		4
.L_13:
        /*0008*/ 	.byte	0x04, 0x17
        /*000a*/ 	.short	(.L_15 - .L_14)
.L_14:
        /*000c*/ 	.word	0x00000000
        /*0010*/ 	.short	0x0004
        /*0012*/ 	.short	0x0020
        /*0014*/ 	.byte	0x00, 0xf5, 0x21, 0x00


	//----- nvinfo : EIATTR_KPARAM_INFO
	.align		4
.L_15:
        /*0018*/ 	.byte	0x04, 0x17
        /*001a*/ 	.short	(.L_17 - .L_16)
.L_16:
        /*001c*/ 	.word	0x00000000
        /*0020*/ 	.short	0x0003
        /*0022*/ 	.short	0x0018
        /*0024*/ 	.byte	0x00, 0xf5, 0x21, 0x00


	//----- nvinfo : EIATTR_KPARAM_INFO
	.align		4
.L_17:
        /*0028*/ 	.byte	0x04, 0x17
        /*002a*/ 	.short	(.L_19 - .L_18)
.L_18:
        /*002c*/ 	.word	0x00000000
        /*0030*/ 	.short	0x0002
        /*0032*/ 	.short	0x0010
        /*0034*/ 	.byte	0x00, 0xf5, 0x21, 0x00


	//----- nvinfo : EIATTR_KPARAM_INFO
	.align		4
.L_19:
        /*0038*/ 	.byte	0x04, 0x17
        /*003a*/ 	.short	(.L_21 - .L_20)
.L_20:
        /*003c*/ 	.word	0x00000000
        /*0040*/ 	.short	0x0001
        /*0042*/ 	.short	0x0008
        /*0044*/ 	.byte	0x00, 0xf5, 0x21, 0x00


	//----- nvinfo : EIATTR_KPARAM_INFO
	.align		4
.L_21:
        /*0048*/ 	.byte	0x04, 0x17
        /*004a*/ 	.short	(.L_23 - .L_22)
.L_22:
        /*004c*/ 	.word	0x00000000
        /*0050*/ 	.short	0x0000
        /*0052*/ 	.short	0x0000
        /*0054*/ 	.byte	0x00, 0xf5, 0x21, 0x00


	//----- nvinfo : EIATTR_SPARSE_MMA_MASK
	.align		4
.L_23:
        /*0058*/ 	.byte	0x03, 0x50
        /*005a*/ 	.short	0x0000


	//----- nvinfo : EIATTR_MAXREG_COUNT
	.align		4
        /*005c*/ 	.byte	0x03, 0x1b
        /*005e*/ 	.short	0x00ff


	//----- nvinfo : EIATTR_MERCURY_ISA_VERSION
	.align		4
        /*0060*/ 	.byte	0x03, 0x5f
        /*0062*/ 	.short	0x0101


	//----- nvinfo : EIATTR_COOP_GROUP_MASK_REGIDS
	.align		4
        /*0064*/ 	.byte	0x04, 0x29
        /*0066*/ 	.short	(.L_25 - .L_24)


	//   ....[0]....
.L_24:
        /*0068*/ 	.word	0xffffffff


	//   ....[1]....
        /*006c*/ 	.word	0xffffffff


	//   ....[2]....
        /*0070*/ 	.word	0xffffffff


	//   ....[3]....
        /*0074*/ 	.word	0xffffffff


	//   ....[4]....
        /*0078*/ 	.word	0xffffffff


	//----- nvinfo : EIATTR_COOP_GROUP_INSTR_OFFSETS
	.align		4
.L_25:
        /*007c*/ 	.byte	0x04, 0x28
        /*007e*/ 	.short	(.L_27 - .L_26)


	//   ....[0]....
.L_26:
        /*0080*/ 	.word	0x00000990


	//   ....[1]....
        /*0084*/ 	.word	0x000009c0


	//   ....[2]....
        /*0088*/ 	.word	0x000009e0


	//   ....[3]....
        /*008c*/ 	.word	0x00000a00


	//   ....[4]....
        /*0090*/ 	.word	0x00000a20


	//----- nvinfo : EIATTR_VRC_CTA_INIT_COUNT
	.align		4
.L_27:
        /*0094*/ 	.byte	0x02, 0x4a
	.zero		1
	.zero		1


	//----- nvinfo : EIATTR_EXIT_INSTR_OFFSETS
	.align		4
        /*0098*/ 	.byte	0x04, 0x1c
        /*009a*/ 	.short	(.L_29 - .L_28)


	//   ....[0]....
.L_28:
        /*009c*/ 	.word	0x00000a30


	//   ....[1]....
        /*00a0*/ 	.word	0x00000a80


	//----- nvinfo : EIATTR_CRS_STACK_SIZE
	.align		4
.L_29:
        /*00a4*/ 	.byte	0x04, 0x1e
        /*00a6*/ 	.short	(.L_31 - .L_30)
.L_30:
        /*00a8*/ 	.word	0x00000000


	//----- nvinfo : EIATTR_CBANK_PARAM_SIZE
	.align		4
.L_31:
        /*00ac*/ 	.byte	0x03, 0x19
        /*00ae*/ 	.short	0x0028


	//----- nvinfo : EIATTR_PARAM_CBANK
	.align		4
        /*00b0*/ 	.byte	0x04, 0x0a
        /*00b2*/ 	.short	(.L_33 - .L_32)
	.align		4
.L_32:
        /*00b4*/ 	.word	index@(.nv.constant0._Z19ker_csr_spmv_vectorPKiS0_PKfS2_Pf)
        /*00b8*/ 	.short	0x0380
        /*00ba*/ 	.short	0x0028


	//----- nvinfo : EIATTR_SW_WAR
	.align		4
.L_33:
        /*00bc*/ 	.byte	0x04, 0x36
        /*00be*/ 	.short	(.L_35 - .L_34)
.L_34:
        /*00c0*/ 	.word	0x00000008
.L_35:


//--------------------- .nv.info._Z19ker_csr_spmv_scalarPKiS0_PKfS2_Pf --------------------------
	.section	.nv.info._Z19ker_csr_spmv_scalarPKiS0_PKfS2_Pf,"",@"SHT_CUDA_INFO"
	.sectionflags	@""
	.align	4


	//----- nvinfo : EIATTR_CUDA_API_VERSION
	.align		4
        /*0000*/ 	.byte	0x04, 0x37
        /*0002*/ 	.short	(.L_37 - .L_36)
.L_36:
        /*0004*/ 	.word	0x00000082


	//----- nvinfo : EIATTR_KPARAM_INFO
	.align		4
.L_37:
        /*0008*/ 	.byte	0x04, 0x17
        /*000a*/ 	.short	(.L_39 - .L_38)
.L_38:
        /*000c*/ 	.word	0x00000000
        /*0010*/ 	.short	0x0004
        /*0012*/ 	.short	0x0020
        /*0014*/ 	.byte	0x00, 0xf5, 0x21, 0x00


	//----- nvinfo : EIATTR_KPARAM_INFO
	.align		4
.L_39:
        /*0018*/ 	.byte	0x04, 0x17
        /*001a*/ 	.short	(.L_41 - .L_40)
.L_40:
        /*001c*/ 	.word	0x00000000
        /*0020*/ 	.short	0x0003
        /*0022*/ 	.short	0x0018
        /*0024*/ 	.byte	0x00, 0xf5, 0x21, 0x00


	//----- nvinfo : EIATTR_KPARAM_INFO
	.align		4
.L_41:
        /*0028*/ 	.byte	0x04, 0x17
        /*002a*/ 	.short	(.L_43 - .L_42)
.L_42:
        /*002c*/ 	.word	0x00000000
        /*0030*/ 	.short	0x0002
        /*0032*/ 	.short	0x0010
        /*0034*/ 	.byte	0x00, 0xf5, 0x21, 0x00


	//----- nvinfo : EIATTR_KPARAM_INFO
	.align		4
.L_43:
        /*0038*/ 	.byte	0x04, 0x17
        /*003a*/ 	.short	(.L_45 - .L_44)
.L_44:
        /*003c*/ 	.word	0x00000000
        /*0040*/ 	.short	0x0001
        /*0042*/ 	.short	0x0008
        /*0044*/ 	.byte	0x00, 0xf5, 0x21, 0x00


	//----- nvinfo : EIATTR_KPARAM_INFO
	.align		4
.L_45:
        /*0048*/ 	.byte	0x04, 0x17
        /*004a*/ 	.short	(.L_47 - .L_46)
.L_46:
        /*004c*/ 	.word	0x00000000
        /*0050*/ 	.short	0x0000
        /*0052*/ 	.short	0x0000
        /*0054*/ 	.byte	0x00, 0xf5, 0x21, 0x00


	//----- nvinfo : EIATTR_SPARSE_MMA_MASK
	.align		4
.L_47:
        /*0058*/ 	.byte	0x03, 0x50
        /*005a*/ 	.short	0x0000


	//----- nvinfo : EIATTR_MAXREG_COUNT
	.align		4
        /*005c*/ 	.byte	0x03, 0x1b
        /*005e*/ 	.short	0x00ff


	//----- nvinfo : EIATTR_MERCURY_ISA_VERSION
	.align		4
        /*0060*/ 	.byte	0x03, 0x5f
        /*0062*/ 	.short	0x0101


	//----- nvinfo : EIATTR_VRC_CTA_INIT_COUNT
	.align		4
        /*0064*/ 	.byte	0x02, 0x4a
	.zero		1
	.zero		1


	//----- nvinfo : EIATTR_EXIT_INSTR_OFFSETS
	.align		4
        /*0068*/ 	.byte	0x04, 0x1c
        /*006a*/ 	.short	(.L_49 - .L_48)


	//   ....[0]....
.L_48:
        /*006c*/ 	.word	0x000009a0


	//----- nvinfo : EIATTR_CRS_STACK_SIZE
	.align		4
.L_49:
        /*0070*/ 	.byte	0x04, 0x1e
        /*0072*/ 	.short	(.L_51 - .L_50)
.L_50:
        /*0074*/ 	.word	0x00000000


	//----- nvinfo : EIATTR_CBANK_PARAM_SIZE
	.align		4
.L_51:
        /*0078*/ 	.byte	0x03, 0x19
        /*007a*/ 	.short	0x0028


	//----- nvinfo : EIATTR_PARAM_CBANK
	.align		4
        /*007c*/ 	.byte	0x04, 0x0a
        /*007e*/ 	.short	(.L_53 - .L_52)
	.align		4
.L_52:
        /*0080*/ 	.word	index@(.nv.constant0._Z19ker_csr_spmv_scalarPKiS0_PKfS2_Pf)
        /*0084*/ 	.short	0x0380
        /*0086*/ 	.short	0x0028


	//----- nvinfo : EIATTR_SW_WAR
	.align		4
.L_53:
        /*0088*/ 	.byte	0x04, 0x36
        /*008a*/ 	.short	(.L_55 - .L_54)
.L_54:
        /*008c*/ 	.word	0x00000008
.L_55:


//--------------------- .nv.callgraph             --------------------------
	.section	.nv.callgraph,"",@"SHT_CUDA_CALLGRAPH"
	.align	4
	.sectionentsize	8
	.align		4
        /*0000*/ 	.word	0x00000000
	.align		4
        /*0004*/ 	.word	0xffffffff
	.align		4
        /*0008*/ 	.word	0x00000000
	.align		4
        /*000c*/ 	.word	0xfffffffe
	.align		4
        /*0010*/ 	.word	0x00000000
	.align		4
        /*0014*/ 	.word	0xfffffffd
	.align		4
        /*0018*/ 	.word	0x00000000
	.align		4
        /*001c*/ 	.word	0xfffffffc


//--------------------- .text._Z19ker_csr_spmv_vectorPKiS0_PKfS2_Pf --------------------------
	.section	.text._Z19ker_csr_spmv_vectorPKiS0_PKfS2_Pf,"ax",@progbits
	.align	128
        .global         _Z19ker_csr_spmv_vectorPKiS0_PKfS2_Pf
        .type           _Z19ker_csr_spmv_vectorPKiS0_PKfS2_Pf,@function
        .size           _Z19ker_csr_spmv_vectorPKiS0_PKfS2_Pf,(.L_x_18 - _Z19ker_csr_spmv_vectorPKiS0_PKfS2_Pf)
        .other          _Z19ker_csr_spmv_vectorPKiS0_PKfS2_Pf,@"STO_CUDA_ENTRY STV_DEFAULT"
_Z19ker_csr_spmv_vectorPKiS0_PKfS2_Pf:
.text._Z19ker_csr_spmv_vectorPKiS0_PKfS2_Pf:
[----:B------:R-:W-:Y:S01]  /*0000*/  LDC R1, c[0x0][0x37c] ;  /* 0x0000df00ff017b82 */ /* 0x000fe20000000800 */
[----:B------:R-:W0:Y:S01]  /*0010*/  S2R R12, SR_CTAID.X ;  /* 0x00000000000c7919 */ /* 0x000e220000002500 */
[----:B------:R-:W0:Y:S06]  /*0020*/  LDCU UR4, c[0x0][0x360] ;  /* 0x00006c00ff0477ac */ /* 0x000e2c0008000800 */
[----:B------:R-:W1:Y:S01]  /*0030*/  LDC.64 R2, c[0x0][0x380] ;  /* 0x0000e000ff027b82 */ /* 0x000e620000000a00 */
[----:B------:R-:W0:Y:S02]  /*0040*/  S2R R5, SR_TID.X ;  /* 0x0000000000057919 */ /* 0x000e240000002100 */
[----:B0-----:R-:W-:Y:S01]  /*0050*/  IMAD R12, R12, UR4, R5 ;  /* 0x000000040c0c7c24 */ /* 0x001fe2000f8e0205 */
[----:B------:R-:W0:Y:S04]  /*0060*/  LDCU.64 UR4, c[0x0][0x358] ;  /* 0x00006b00ff0477ac */ /* 0x000e280008000a00 */
[----:B------:R-:W-:-:S04]  /*0070*/  SHF.R.S32.HI R5, RZ, 0x1f, R12 ;  /* 0x0000001fff057819 */ /* 0x000fc8000001140c */
[----:B------:R-:W-:-:S04]  /*0080*/  LEA.HI R0, R5, R12, RZ, 0x5 ;  /* 0x0000000c05007211 */ /* 0x000fc800078f28ff */
[----:B------:R-:W-:-:S05]  /*0090*/  SHF.R.S32.HI R0, RZ, 0x5, R0 ;  /* 0x00000005ff007819 */ /* 0x000fca0000011400 */
[----:B-1----:R-:W-:-:S05]  /*00a0*/  IMAD.WIDE R2, R0, 0x4, R2 ;  /* 0x0000000400027825 */ /* 0x002fca00078e0202 */
[----:B0-----:R-:W2:Y:S04]  /*00b0*/  LDG.E R5, desc[UR4][R2.64] ;  /* 0x0000000402057981 */ /* 0x001ea8000c1e1900 */
[----:B------:R-:W3:Y:S01]  /*00c0*/  LDG.E R4, desc[UR4][R2.64+0x4] ;  /* 0x0000040402047981 */ /* 0x000ee2000c1e1900 */
[----:B------:R-:W-:Y:S01]  /*00d0*/  LOP3.LUT R12, R12, 0x1f, RZ, 0xc0, !PT ;  /* 0x0000001f0c0c7812 */ /* 0x000fe200078ec0ff */
[----:B------:R-:W-:Y:S01]  /*00e0*/  BSSY.RECONVERGENT B0, `(.L_x_0) ;  /* 0x000008a000007945 */ /* 0x000fe20003800200 */
[----:B------:R-:W-:Y:S02]  /*00f0*/  HFMA2 R22, -RZ, RZ, 0, 0 ;  /* 0x00000000ff167431 */ /* 0x000fe400000001ff */
[----:B--2---:R-:W-:Y:S02]  /*0100*/  IADD3 R14, PT, PT, R12, R5, RZ ;  /* 0x000000050c0e7210 */ /* 0x004fe40007ffe0ff */
[----:B---3--:R-:W-:-:S02]  /*0110*/  IADD3 R4, PT, PT, R4, -0x1, RZ ;  /* 0xffffffff04047810 */ /* 0x008fc40007ffe0ff */
[----:B------:R-:W-:-:S04]  /*0120*/  IADD3 R13, PT, PT, R14, -0x1, RZ ;  /* 0xffffffff0e0d7810 */ /* 0x000fc80007ffe0ff */
[----:B------:R-:W-:-:S13]  /*0130*/  ISETP.GE.AND P0, PT, R13, R4, PT ;  /* 0x000000040d00720c */ /* 0x000fda0003f06270 */
[----:B------:R-:W-:Y:S05]  /*0140*/  @P0 BRA `(.L_x_1) ;  /* 0x00000008000c0947 */ /* 0x000fea0003800000 */
[C---:B------:R-:W-:Y:S01]  /*0150*/  VIADDMNMX R15, R14.reuse, 0x1f, R4, !PT ;  /* 0x0000001f0e0f7846 */ /* 0x040fe20007800104 */
[----:B------:R-:W-:Y:S01]  /*0160*/  BSSY.RECONVERGENT B1, `(.L_x_2) ;  /* 0x0000043000017945 */ /* 0x000fe20003800200 */
[----:B------:R-:W-:Y:S02]  /*0170*/  MOV R22, RZ ;  /* 0x000000ff00167202 */ /* 0x000fe40000000f00 */
[----:B------:R-:W-:-:S04]  /*0180*/  IADD3 R15, PT, PT, -R14, R15, RZ ;  /* 0x0000000f0e0f7210 */ /* 0x000fc80007ffe1ff */
[C---:B------:R-:W-:Y:S02]  /*0190*/  ISETP.GE.U32.AND P0, PT, R15.reuse, 0xe0, PT ;  /* 0x000000e00f00780c */ /* 0x040fe40003f06070 */
[----:B------:R-:W-:-:S04]  /*01a0*/  LEA.HI R16, R15, 0x1, RZ, 0x1b ;  /* 0x000000010f107811 */ /* 0x000fc800078fd8ff */
[----:B------:R-:W-:-:S07]  /*01b0*/  LOP3.LUT R24, R16, 0x7, RZ, 0xc0, !PT ;  /* 0x0000000710187812 */ /* 0x000fce00078ec0ff */
[----:B------:R-:W-:Y:S05]  /*01c0*/  @!P0 BRA `(.L_x_3) ;  /* 0x0000000000f08947 */ /* 0x000fea0003800000 */
[----:B------:R-:W0:Y:S01]  /*01d0*/  LDC.64 R2, c[0x0][0x390] ;  /* 0x0000e400ff027b82 */ /* 0x000e220000000a00 */
[----:B------:R-:W-:Y:S01]  /*01e0*/  LOP3.LUT R17, R16, 0xffffff8, RZ, 0xc0, !PT ;  /* 0x0ffffff810117812 */ /* 0x000fe200078ec0ff */
[----:B------:R-:W-:Y:S01]  /*01f0*/  BSSY.RECONVERGENT B2, `(.L_x_4) ;  /* 0x0000038000027945 */ /* 0x000fe20003800200 */
[----:B------:R-:W-:Y:S02]  /*0200*/  MOV R22, RZ ;  /* 0x000000ff00167202 */ /* 0x000fe40000000f00 */
[----:B------:R-:W-:-:S03]  /*0210*/  IADD3 R17, PT, PT, -R17, RZ, RZ ;  /* 0x000000ff11117210 */ /* 0x000fc60007ffe1ff */
[----:B------:R-:W1:Y:S01]  /*0220*/  LDC.64 R4, c[0x0][0x388] ;  /* 0x0000e200ff047b82 */ /* 0x000e620000000a00 */
[----:B0-----:R-:W-:-:S04]  /*0230*/  IADD3 R2, P0, PT, R2, 0x200, RZ ;  /* 0x0000020002027810 */ /* 0x001fc80007f1e0ff */
[----:B------:R-:W-:Y:S02]  /*0240*/  IADD3.X R3, PT, PT, RZ, R3, RZ, P0, !PT ;  /* 0x00000003ff037210 */ /* 0x000fe400007fe4ff */
[----:B-1----:R-:W-:-:S04]  /*0250*/  IADD3 R4, P1, PT, R4, 0x200, RZ ;  /* 0x0000020004047810 */ /* 0x002fc80007f3e0ff */
[----:B------:R-:W-:-:S09]  /*0260*/  IADD3.X R5, PT, PT, RZ, R5, RZ, P1, !PT ;  /* 0x00000005ff057210 */ /* 0x000fd20000ffe4ff */
.L_x_5:
[C---:B------:R-:W-:Y:S01]  /*0270*/  IMAD.WIDE R18, R13.reuse, 0x4, R4 ;  /* 0x000000040d127825 */ /* 0x040fe200078e0204 */
[----:B------:R-:W0:Y:S04]  /*0280*/  LDC.64 R8, c[0x0][0x398] ;  /* 0x0000e600ff087b82 */ /* 0x000e280000000a00 */
[----:B------:R-:W0:Y:S04]  /*0290*/  LDG.E R11, desc[UR4][R18.64+-0x200] ;  /* 0xfffe0004120b7981 */ /* 0x000e28000c1e1900 */
[----:B------:R-:W2:Y:S01]  /*02a0*/  LDG.E R21, desc[UR4][R18.64+-0x180] ;  /* 0xfffe800412157981 */ /* 0x000ea2000c1e1900 */
[----:B------:R-:W-:-:S03]  /*02b0*/  IMAD.WIDE R6, R13, 0x4, R2 ;  /* 0x000000040d067825 */ /* 0x000fc600078e0202 */
[----:B------:R-:W3:Y:S04]  /*02c0*/  LDG.E R27, desc[UR4][R18.64+-0x100] ;  /* 0xffff0004121b7981 */ /* 0x000ee8000c1e1900 */
[----:B------:R-:W4:Y:S04]  /*02d0*/  LDG.E R23, desc[UR4][R6.64+-0x200] ;  /* 0xfffe000406177981 */ /* 0x000f28000c1e1900 */
[----:B------:R-:W5:Y:S04]  /*02e0*/  LDG.E R25, desc[UR4][R6.64+-0x180] ;  /* 0xfffe800406197981 */ /* 0x000f68000c1e1900 */
[----:B------:R-:W5:Y:S01]  /*02f0*/  LDG.E R29, desc[UR4][R18.64+-0x80] ;  /* 0xffff8004121d7981 */ /* 0x000f62000c1e1900 */
[----:B0-----:R-:W-:-:S04]  /*0300*/  IMAD.WIDE R10, R11, 0x4, R8 ;  /* 0x000000040b0a7825 */ /* 0x001fc800078e0208 */
[--C-:B--2---:R-:W-:Y:S02]  /*0310*/  IMAD.WIDE R20, R21, 0x4, R8.reuse ;  /* 0x0000000415147825 */ /* 0x104fe400078e0208 */
[----:B------:R-:W4:Y:S04]  /*0320*/  LDG.E R10, desc[UR4][R10.64+-0x4] ;  /* 0xfffffc040a0a7981 */ /* 0x000f28000c1e1900 */
[----:B------:R-:W2:Y:S01]  /*0330*/  LDG.E R20, desc[UR4][R20.64+-0x4] ;  /* 0xfffffc0414147981 */ /* 0x000ea2000c1e1900 */
[----:B---3--:R-:W-:-:S03]  /*0340*/  IMAD.WIDE R26, R27, 0x4, R8 ;  /* 0x000000041b1a7825 */ /* 0x008fc600078e0208 */
[----:B------:R-:W3:Y:S04]  /*0350*/  LDG.E R11, desc[UR4][R18.64+0x80] ;  /* 0x00008004120b7981 */ /* 0x000ee8000c1e1900 */
[----:B------:R-:W3:Y:S04]  /*0360*/  LDG.E R26, desc[UR4][R26.64+-0x4] ;  /* 0xfffffc041a1a7981 */ /* 0x000ee8000c1e1900 */
[----:B------:R-:W3:Y:S01]  /*0370*/  LDG.E R27, desc[UR4][R6.64+0x80] ;  /* 0x00008004061b7981 */ /* 0x000ee2000c1e1900 */
[----:B----4-:R-:W-:Y:S01]  /*0380*/  FFMA R28, R23, R10, R22 ;  /* 0x0000000a171c7223 */ /* 0x010fe20000000016 */
[----:B-----5:R-:W-:-:S02]  /*0390*/  IMAD.WIDE R22, R29, 0x4, R8 ;  /* 0x000000041d167825 */ /* 0x020fc400078e0208 */
[----:B------:R-:W4:Y:S02]  /*03a0*/  LDG.E R10, desc[UR4][R18.64] ;  /* 0x00000004120a7981 */ /* 0x000f24000c1e1900 */
[----:B--2---:R-:W-:Y:S02]  /*03b0*/  FFMA R21, R25, R20, R28 ;  /* 0x0000001419157223 */ /* 0x004fe4000000001c */
[----:B------:R-:W3:Y:S04]  /*03c0*/  LDG.E R20, desc[UR4][R6.64+-0x100] ;  /* 0xffff000406147981 */ /* 0x000ee8000c1e1900 */
[----:B------:R-:W2:Y:S04]  /*03d0*/  LDG.E R22, desc[UR4][R22.64+-0x4] ;  /* 0xfffffc0416167981 */ /* 0x000ea8000c1e1900 */
[----:B------:R-:W2:Y:S04]  /*03e0*/  LDG.E R25, desc[UR4][R6.64+-0x80] ;  /* 0xffff800406197981 */ /* 0x000ea8000c1e1900 */
[----:B------:R-:W5:Y:S04]  /*03f0*/  LDG.E R29, desc[UR4][R18.64+0x100] ;  /* 0x00010004121d7981 */ /* 0x000f68000c1e1900 */
[----:B------:R-:W5:Y:S04]  /*0400*/  LDG.E R28, desc[UR4][R18.64+0x180] ;  /* 0x00018004121c7981 */ /* 0x000f68000c1e1900 */
[----:B------:R-:W5:Y:S04]  /*0410*/  LDG.E R18, desc[UR4][R6.64+0x100] ;  /* 0x0001000406127981 */ /* 0x000f68000c1e1900 */
[----:B------:R-:W5:Y:S01]  /*0420*/  LDG.E R19, desc[UR4][R6.64+0x180] ;  /* 0x0001800406137981 */ /* 0x000f62000c1e1900 */
[----:B---3--:R-:W-:Y:S01]  /*0430*/  FFMA R26, R20, R26, R21 ;  /* 0x0000001a141a7223 */ /* 0x008fe20000000015 */
[----:B----4-:R-:W-:-:S04]  /*0440*/  IMAD.WIDE R20, R10, 0x4, R8 ;  /* 0x000000040a147825 */ /* 0x010fc800078e0208 */
[----:B------:R-:W-:Y:S02]  /*0450*/  IMAD.WIDE R10, R11, 0x4, R8 ;  /* 0x000000040b0a7825 */ /* 0x000fe400078e0208 */
[----:B------:R-:W3:Y:S02]  /*0460*/  LDG.E R20, desc[UR4][R20.64+-0x4] ;  /* 0xfffffc0414147981 */ /* 0x000ee4000c1e1900 */
[----:B--2---:R-:W-:Y:S02]  /*0470*/  FFMA R25, R25, R22, R26 ;  /* 0x0000001619197223 */ /* 0x004fe4000000001a */
[----:B------:R-:W3:Y:S01]  /*0480*/  LDG.E R26, desc[UR4][R6.64] ;  /* 0x00000004061a7981 */ /* 0x000ee2000c1e1900 */
[----:B-----5:R-:W-:-:S03]  /*0490*/  IMAD.WIDE R22, R29, 0x4, R8 ;  /* 0x000000041d167825 */ /* 0x020fc600078e0208 */
[----:B------:R-:W2:Y:S01]  /*04a0*/  LDG.E R10, desc[UR4][R10.64+-0x4] ;  /* 0xfffffc040a0a7981 */ /* 0x000ea2000c1e1900 */
[----:B------:R-:W-:-:S03]  /*04b0*/  IMAD.WIDE R8, R28, 0x4, R8 ;  /* 0x000000041c087825 */ /* 0x000fc600078e0208 */
[----:B------:R-:W4:Y:S04]  /*04c0*/  LDG.E R22, desc[UR4][R22.64+-0x4] ;  /* 0xfffffc0416167981 */ /* 0x000f28000c1e1900 */
[----:B------:R-:W5:Y:S01]  /*04d0*/  LDG.E R8, desc[UR4][R8.64+-0x4] ;  /* 0xfffffc0408087981 */ /* 0x000f62000c1e1900 */
[----:B------:R-:W-:-:S04]  /*04e0*/  IADD3 R17, PT, PT, R17, 0x8, RZ ;  /* 0x0000000811117810 */ /* 0x000fc80007ffe0ff */
[----:B------:R-:W-:Y:S02]  /*04f0*/  ISETP.NE.AND P0, PT, R17, RZ, PT ;  /* 0x000000ff1100720c */ /* 0x000fe40003f05270 */
[----:B------:R-:W-:Y:S02]  /*0500*/  IADD3 R14, PT, PT, R14, 0x100, RZ ;  /* 0x000001000e0e7810 */ /* 0x000fe40007ffe0ff */
[----:B------:R-:W-:Y:S01]  /*0510*/  IADD3 R13, PT, PT, R13, 0x100, RZ ;  /* 0x000001000d0d7810 */ /* 0x000fe20007ffe0ff */
[----:B---3--:R-:W-:-:S04]  /*0520*/  FFMA R26, R26, R20, R25 ;  /* 0x000000141a1a7223 */ /* 0x008fc80000000019 */
[----:B--2---:R-:W-:-:S04]  /*0530*/  FFMA R27, R27, R10, R26 ;  /* 0x0000000a1b1b7223 */ /* 0x004fc8000000001a */
[----:B----4-:R-:W-:-:S04]  /*0540*/  FFMA R18, R18, R22, R27 ;  /* 0x0000001612127223 */ /* 0x010fc8000000001b */
[----:B-----5:R-:W-:Y:S01]  /*0550*/  FFMA R22, R19, R8, R18 ;  /* 0x0000000813167223 */ /* 0x020fe20000000012 */
[----:B------:R-:W-:Y:S06]  /*0560*/  @P0 BRA `(.L_x_5) ;  /* 0xfffffffc00400947 */ /* 0x000fec000383ffff */
[----:B------:R-:W-:Y:S05]  /*0570*/  BSYNC.RECONVERGENT B2 ;  /* 0x0000000000027941 */ /* 0x000fea0003800200 */
.L_x_4:
[----:B------:R-:W-:-:S07]  /*0580*/  IADD3 R13, PT, PT, R14, -0x1, RZ ;  /* 0xffffffff0e0d7810 */ /* 0x000fce0007ffe0ff */
.L_x_3:
[----:B------:R-:W-:Y:S05]  /*0590*/  BSYNC.RECONVERGENT B1 ;  /* 0x0000000000017941 */ /* 0x000fea0003800200 */
.L_x_2:
[----:B------:R-:W-:-:S13]  /*05a0*/  ISETP.NE.AND P0, PT, R24, RZ, PT ;  /* 0x000000ff1800720c */ /* 0x000fda0003f05270 */
[----:B------:R-:W-:Y:S05]  /*05b0*/  @!P0 BRA `(.L_x_1) ;  /* 0x0000000000f08947 */ /* 0x000fea0003800000 */
[----:B------:R-:W-:Y:S01]  /*05c0*/  ISETP.GE.U32.AND P0, PT, R24, 0x4, PT ;  /* 0x000000041800780c */ /* 0x000fe20003f06070 */
[----:B------:R-:W-:Y:S01]  /*05d0*/  BSSY.RECONVERGENT B1, `(.L_x_6) ;  /* 0x000001d000017945 */ /* 0x000fe20003800200 */
[----:B------:R-:W-:-:S11]  /*05e0*/  LOP3.LUT P1, R16, R16, 0x3, RZ, 0xc0, !PT ;  /* 0x0000000310107812 */ /* 0x000fd6000782c0ff */
[----:B------:R-:W-:Y:S05]  /*05f0*/  @!P0 BRA `(.L_x_7) ;  /* 0x0000000000688947 */ /* 0x000fea0003800000 */
[----:B------:R-:W0:Y:S08]  /*0600*/  LDC.64 R10, c[0x0][0x388] ;  /* 0x0000e200ff0a7b82 */ /* 0x000e300000000a00 */
[----:B------:R-:W1:Y:S08]  /*0610*/  LDC.64 R2, c[0x0][0x398] ;  /* 0x0000e600ff027b82 */ /* 0x000e700000000a00 */
[----:B------:R-:W2:Y:S01]  /*0620*/  LDC.64 R4, c[0x0][0x390] ;  /* 0x0000e400ff047b82 */ /* 0x000ea20000000a00 */
[----:B0-----:R-:W-:-:S05]  /*0630*/  IMAD.WIDE R10, R13, 0x4, R10 ;  /* 0x000000040d0a7825 */ /* 0x001fca00078e020a */
[----:B------:R-:W1:Y:S04]  /*0640*/  LDG.E R19, desc[UR4][R10.64] ;  /* 0x000000040a137981 */ /* 0x000e68000c1e1900 */
[----:B------:R-:W3:Y:S04]  /*0650*/  LDG.E R7, desc[UR4][R10.64+0x80] ;  /* 0x000080040a077981 */ /* 0x000ee8000c1e1900 */
[----:B------:R-:W4:Y:S04]  /*0660*/  LDG.E R9, desc[UR4][R10.64+0x100] ;  /* 0x000100040a097981 */ /* 0x000f28000c1e1900 */
[----:B------:R-:W5:Y:S01]  /*0670*/  LDG.E R21, desc[UR4][R10.64+0x180] ;  /* 0x000180040a157981 */ /* 0x000f62000c1e1900 */
[----:B--2---:R-:W-:-:S05]  /*0680*/  IMAD.WIDE R4, R13, 0x4, R4 ;  /* 0x000000040d047825 */ /* 0x004fca00078e0204 */
[----:B------:R-:W2:Y:S04]  /*0690*/  LDG.E R17, desc[UR4][R4.64] ;  /* 0x0000000404117981 */ /* 0x000ea8000c1e1900 */
[----:B------:R-:W2:Y:S04]  /*06a0*/  LDG.E R14, desc[UR4][R4.64+0x80] ;  /* 0x00008004040e7981 */ /* 0x000ea8000c1e1900 */
[----:B------:R-:W2:Y:S04]  /*06b0*/  LDG.E R11, desc[UR4][R4.64+0x100] ;  /* 0x00010004040b7981 */ /* 0x000ea8000c1e1900 */
[----:B------:R-:W2:Y:S01]  /*06c0*/  LDG.E R10, desc[UR4][R4.64+0x180] ;  /* 0x00018004040a7981 */ /* 0x000ea2000c1e1900 */
[----:B-1----:R-:W-:-:S04]  /*06d0*/  IMAD.WIDE R18, R19, 0x4, R2 ;  /* 0x0000000413127825 */ /* 0x002fc800078e0202 */
[--C-:B---3--:R-:W-:Y:S02]  /*06e0*/  IMAD.WIDE R6, R7, 0x4, R2.reuse ;  /* 0x0000000407067825 */ /* 0x108fe400078e0202 */
[----:B------:R-:W2:Y:S02]  /*06f0*/  LDG.E R18, desc[UR4][R18.64+-0x4] ;  /* 0xfffffc0412127981 */ /* 0x000ea4000c1e1900 */
[--C-:B----4-:R-:W-:Y:S02]  /*0700*/  IMAD.WIDE R8, R9, 0x4, R2.reuse ;  /* 0x0000000409087825 */ /* 0x110fe400078e0202 */
[----:B------:R-:W3:Y:S02]  /*0710*/  LDG.E R6, desc[UR4][R6.64+-0x4] ;  /* 0xfffffc0406067981 */ /* 0x000ee4000c1e1900 */
[----:B-----5:R-:W-:Y:S02]  /*0720*/  IMAD.WIDE R2, R21, 0x4, R2 ;  /* 0x0000000415027825 */ /* 0x020fe400078e0202 */
[----:B------:R-:W4:Y:S04]  /*0730*/  LDG.E R8, desc[UR4][R8.64+-0x4] ;  /* 0xfffffc0408087981 */ /* 0x000f28000c1e1900 */
[----:B------:R-:W5:Y:S01]  /*0740*/  LDG.E R2, desc[UR4][R2.64+-0x4] ;  /* 0xfffffc0402027981 */ /* 0x000f62000c1e1900 */
[----:B------:R-:W-:Y:S01]  /*0750*/  IADD3 R13, PT, PT, R13, 0x80, RZ ;  /* 0x000000800d0d7810 */ /* 0x000fe20007ffe0ff */
[----:B--2---:R-:W-:-:S04]  /*0760*/  FFMA R17, R17, R18, R22 ;  /* 0x0000001211117223 */ /* 0x004fc80000000016 */
[----:B---3--:R-:W-:-:S04]  /*0770*/  FFMA R14, R14, R6, R17 ;  /* 0x000000060e0e7223 */ /* 0x008fc80000000011 */
[----:B----4-:R-:W-:-:S04]  /*0780*/  FFMA R11, R11, R8, R14 ;  /* 0x000000080b0b7223 */ /* 0x010fc8000000000e */
[----:B-----5:R-:W-:-:S07]  /*0790*/  FFMA R22, R10, R2, R11 ;  /* 0x000000020a167223 */ /* 0x020fce000000000b */
.L_x_7:
[----:B------:R-:W-:Y:S05]  /*07a0*/  BSYNC.RECONVERGENT B1 ;  /* 0x0000000000017941 */ /* 0x000fea0003800200 */
.L_x_6:
[----:B------:R-:W-:Y:S05]  /*07b0*/  @!P1 BRA `(.L_x_1) ;  /* 0x0000000000709947 */ /* 0x000fea0003800000 */
[----:B------:R-:W-:Y:S01]  /*07c0*/  ISETP.NE.AND P1, PT, R16, 0x1, PT ;  /* 0x000000011000780c */ /* 0x000fe20003f25270 */
[----:B------:R-:W0:Y:S01]  /*07d0*/  LDC.64 R2, c[0x0][0x390] ;  /* 0x0000e400ff027b82 */ /* 0x000e220000000a00 */
[----:B------:R-:W-:-:S07]  /*07e0*/  LOP3.LUT P0, RZ, R15, 0x20, RZ, 0xc0, !PT ;  /* 0x000000200fff7812 */ /* 0x000fce000780c0ff */
[----:B------:R-:W1:Y:S08]  /*07f0*/  LDC.64 R14, c[0x0][0x398] ;  /* 0x0000e600ff0e7b82 */ /* 0x000e700000000a00 */
[----:B------:R-:W2:Y:S08]  /*0800*/  @P1 LDC.64 R4, c[0x0][0x388] ;  /* 0x0000e200ff041b82 */ /* 0x000eb00000000a00 */
[----:B------:R-:W3:Y:S01]  /*0810*/  @!P0 LDC.64 R8, c[0x0][0x388] ;  /* 0x0000e200ff088b82 */ /* 0x000ee20000000a00 */
[----:B0-----:R-:W-:-:S07]  /*0820*/  @P1 IMAD.WIDE R2, R13, 0x4, R2 ;  /* 0x000000040d021825 */ /* 0x001fce00078e0202 */
[----:B------:R-:W0:Y:S01]  /*0830*/  LDC.64 R6, c[0x0][0x390] ;  /* 0x0000e400ff067b82 */ /* 0x000e220000000a00 */
[C---:B--2---:R-:W-:Y:S01]  /*0840*/  @P1 IMAD.WIDE R10, R13.reuse, 0x4, R4 ;  /* 0x000000040d0a1825 */ /* 0x044fe200078e0204 */
[----:B------:R-:W-:-:S06]  /*0850*/  @P1 IADD3 R13, PT, PT, R13, 0x40, RZ ;  /* 0x000000400d0d1810 */ /* 0x000fcc0007ffe0ff */
[----:B------:R-:W2:Y:S01]  /*0860*/  LDC.64 R4, c[0x0][0x398] ;  /* 0x0000e600ff047b82 */ /* 0x000ea20000000a00 */
[----:B------:R-:W1:Y:S01]  /*0870*/  @P1 LDG.E R17, desc[UR4][R10.64] ;  /* 0x000000040a111981 */ /* 0x000e62000c1e1900 */
[----:B---3--:R-:W-:-:S03]  /*0880*/  @!P0 IMAD.WIDE R8, R13, 0x4, R8 ;  /* 0x000000040d088825 */ /* 0x008fc600078e0208 */
[----:B------:R-:W3:Y:S04]  /*0890*/  @P1 LDG.E R19, desc[UR4][R10.64+0x80] ;  /* 0x000080040a131981 */ /* 0x000ee8000c1e1900 */
[----:B------:R-:W2:Y:S01]  /*08a0*/  @!P0 LDG.E R9, desc[UR4][R8.64] ;  /* 0x0000000408098981 */ /* 0x000ea2000c1e1900 */
[----:B0-----:R-:W-:-:S06]  /*08b0*/  @!P0 IMAD.WIDE R6, R13, 0x4, R6 ;  /* 0x000000040d068825 */ /* 0x001fcc00078e0206 */
[----:B------:R-:W4:Y:S04]  /*08c0*/  @!P0 LDG.E R7, desc[UR4][R6.64] ;  /* 0x0000000406078981 */ /* 0x000f28000c1e1900 */
[----:B------:R-:W5:Y:S01]  /*08d0*/  @P1 LDG.E R8, desc[UR4][R2.64+0x80] ;  /* 0x0000800402081981 */ /* 0x000f62000c1e1900 */
[----:B-1----:R-:W-:-:S04]  /*08e0*/  @P1 IMAD.WIDE R16, R17, 0x4, R14 ;  /* 0x0000000411101825 */ /* 0x002fc800078e020e */
[----:B---3--:R-:W-:Y:S02]  /*08f0*/  @P1 IMAD.WIDE R14, R19, 0x4, R14 ;  /* 0x00000004130e1825 */ /* 0x008fe400078e020e */
[----:B------:R-:W3:Y:S04]  /*0900*/  @P1 LDG.E R16, desc[UR4][R16.64+-0x4] ;  /* 0xfffffc0410101981 */ /* 0x000ee8000c1e1900 */
[----:B------:R-:W3:Y:S01]  /*0910*/  @P1 LDG.E R19, desc[UR4][R2.64] ;  /* 0x0000000402131981 */ /* 0x000ee2000c1e1900 */
[----:B--2---:R-:W-:-:S03]  /*0920*/  @!P0 IMAD.WIDE R4, R9, 0x4, R4 ;  /* 0x0000000409048825 */ /* 0x004fc600078e0204 */
[----:B------:R-:W5:Y:S04]  /*0930*/  @P1 LDG.E R14, desc[UR4][R14.64+-0x4] ;  /* 0xfffffc040e0e1981 */ /* 0x000f68000c1e1900 */
[----:B------:R-:W4:Y:S01]  /*0940*/  @!P0 LDG.E R4, desc[UR4][R4.64+-0x4] ;  /* 0xfffffc0404048981 */ /* 0x000f22000c1e1900 */
[----:B---3--:R-:W-:-:S04]  /*0950*/  @P1 FFMA R19, R19, R16, R22 ;  /* 0x0000001013131223 */ /* 0x008fc80000000016 */
[----:B-----5:R-:W-:-:S04]  /*0960*/  @P1 FFMA R22, R8, R14, R19 ;  /* 0x0000000e08161223 */ /* 0x020fc80000000013 */
[----:B----4-:R-:W-:-:S07]  /*0970*/  @!P0 FFMA R22, R7, R4, R22 ;  /* 0x0000000407168223 */ /* 0x010fce0000000016 */
.L_x_1:
[----:B------:R-:W-:Y:S05]  /*0980*/  BSYNC.RECONVERGENT B0 ;  /* 0x0000000000007941 */ /* 0x000fea0003800200 */
.L_x_0:
[----:B------:R-:W0:Y:S01]  /*0990*/  SHFL.DOWN PT, R3, R22, 0x10, 0x1f ;  /* 0x0a001f0016037f89 */ /* 0x000e2200000e0000 */
[----:B------:R-:W-:Y:S01]  /*09a0*/  ISETP.NE.AND P0, PT, R12, RZ, PT ;  /* 0x000000ff0c00720c */ /* 0x000fe20003f05270 */
[----:B0-----:R-:W-:-:S05]  /*09b0*/  FADD R3, R3, R22 ;  /* 0x0000001603037221 */ /* 0x001fca0000000000 */
[----:B------:R-:W0:Y:S02]  /*09c0*/  SHFL.DOWN PT, R2, R3, 0x8, 0x1f ;  /* 0x09001f0003027f89 */ /* 0x000e2400000e0000 */
[----:B0-----:R-:W-:-:S05]  /*09d0*/  FADD R2, R3, R2 ;  /* 0x0000000203027221 */ /* 0x001fca0000000000 */
[----:B------:R-:W0:Y:S02]  /*09e0*/  SHFL.DOWN PT, R5, R2, 0x4, 0x1f ;  /* 0x08801f0002057f89 */ /* 0x000e2400000e0000 */
[----:B0-----:R-:W-:-:S05]  /*09f0*/  FADD R5, R2, R5 ;  /* 0x0000000502057221 */ /* 0x001fca0000000000 */
[----:B------:R-:W0:Y:S02]  /*0a00*/  SHFL.DOWN PT, R4, R5, 0x2, 0x1f ;  /* 0x08401f0005047f89 */ /* 0x000e2400000e0000 */
[----:B0-----:R-:W-:-:S05]  /*0a10*/  FADD R4, R5, R4 ;  /* 0x0000000405047221 */ /* 0x001fca0000000000 */
[----:B------:R0:W1:Y:S01]  /*0a20*/  SHFL.DOWN PT, R7, R4, 0x1, 0x1f ;  /* 0x08201f0004077f89 */ /* 0x00006200000e0000 */
[----:B------:R-:W-:Y:S05]  /*0a30*/  @P0 EXIT ;  /* 0x000000000000094d */ /* 0x000fea0003800000 */
[----:B------:R-:W2:Y:S01]  /*0a40*/  LDC.64 R2, c[0x0][0x3a0] ;  /* 0x0000e800ff027b82 */ /* 0x000ea20000000a00 */
[----:B-1----:R-:W-:Y:S01]  /*0a50*/  FADD R7, R4, R7 ;  /* 0x0000000704077221 */ /* 0x002fe20000000000 */
[----:B--2---:R-:W-:-:S05]  /*0a60*/  IMAD.WIDE R2, R0, 0x4, R2 ;  /* 0x0000000400027825 */ /* 0x004fca00078e0202 */
[----:B------:R-:W-:Y:S01]  /*0a70*/  STG.E desc[UR4][R2.64], R7 ;  /* 0x0000000702007986 */ /* 0x000fe2000c101904 */
[----:B------:R-:W-:Y:S05]  /*0a80*/  EXIT ;  /* 0x000000000000794d */ /* 0x000fea0003800000 */
.L_x_8:
[----:B------:R-:W-:-:S00]  /*0a90*/  BRA `(.L_x_8) ;  /* 0xfffffffc00fc7947 */ /* 0x000fc0000383ffff */
[----:B------:R-:W-:-:S00]  /*0aa0*/  NOP ;  /* 0x0000000000007918 */ /* 0x000fc00000000000 */
        /* <DEDUP_REMOVED lines=13> */
.L_x_18:


//--------------------- .text._Z19ker_csr_spmv_scalarPKiS0_PKfS2_Pf --------------------------
	.section	.text._Z19ker_csr_spmv_scalarPKiS0_PKfS2_Pf,"ax",@progbits
	.align	128
        .global         _Z19ker_csr_spmv_scalarPKiS0_PKfS2_Pf
        .type           _Z19ker_csr_spmv_scalarPKiS0_PKfS2_Pf,@function
        .size           _Z19ker_csr_spmv_scalarPKiS0_PKfS2_Pf,(.L_x_19 - _Z19ker_csr_spmv_scalarPKiS0_PKfS2_Pf)
        .other          _Z19ker_csr_spmv_scalarPKiS0_PKfS2_Pf,@"STO_CUDA_ENTRY STV_DEFAULT"
_Z19ker_csr_spmv_scalarPKiS0_PKfS2_Pf:
.text._Z19ker_csr_spmv_scalarPKiS0_PKfS2_Pf:
[----:B------:R-:W-:Y:S01]  /*0000*/  LDC R1, c[0x0][0x37c] ;  /* 0x0000df00ff017b82 */ /* 0x000fe20000000800 */
[----:B------:R-:W0:Y:S07]  /*0010*/  S2R R0, SR_CTAID.X ;  /* 0x0000000000007919 */ /* 0x000e2e0000002500 */
[----:B------:R-:W1:Y:S01]  /*0020*/  LDC.64 R2, c[0x0][0x380] ;  /* 0x0000e000ff027b82 */ /* 0x000e620000000a00 */
[----:B------:R-:W0:Y:S01]  /*0030*/  LDCU UR6, c[0x0][0x360] ;  /* 0x00006c00ff0677ac */ /* 0x000e220008000800 */
[----:B------:R-:W0:Y:S01]  /*0040*/  S2R R5, SR_TID.X ;  /* 0x0000000000057919 */ /* 0x000e220000002100 */
[----:B------:R-:W2:Y:S01]  /*0050*/  LDCU.64 UR4, c[0x0][0x358] ;  /* 0x00006b00ff0477ac */ /* 0x000ea20008000a00 */
[----:B0-----:R-:W-:-:S04]  /*0060*/  IMAD R0, R0, UR6, R5 ;  /* 0x0000000600007c24 */ /* 0x001fc8000f8e0205 */
[----:B-1----:R-:W-:-:S05]  /*0070*/  IMAD.WIDE R2, R0, 0x4, R2 ;  /* 0x0000000400027825 */ /* 0x002fca00078e0202 */
[----:B--2---:R-:W2:Y:S04]  /*0080*/  LDG.E R18, desc[UR4][R2.64] ;  /* 0x0000000402127981 */ /* 0x004ea8000c1e1900 */
[----:B------:R-:W2:Y:S01]  /*0090*/  LDG.E R5, desc[UR4][R2.64+0x4] ;  /* 0x0000040402057981 */ /* 0x000ea2000c1e1900 */
[----:B------:R-:W-:Y:S01]  /*00a0*/  BSSY.RECONVERGENT B0, `(.L_x_9) ;  /* 0x000008a000007945 */ /* 0x000fe20003800200 */
[----:B------:R-:W-:Y:S01]  /*00b0*/  HFMA2 R16, -RZ, RZ, 0, 0 ;  /* 0x00000000ff107431 */ /* 0x000fe200000001ff */
[----:B--2---:R-:W-:-:S13]  /*00c0*/  ISETP.GE.AND P0, PT, R18, R5, PT ;  /* 0x000000051200720c */ /* 0x004fda0003f06270 */
[----:B------:R-:W-:Y:S05]  /*00d0*/  @P0 BRA `(.L_x_10) ;  /* 0x0000000800180947 */ /* 0x000fea0003800000 */
[----:B------:R-:W-:Y:S01]  /*00e0*/  VIADDMNMX R5, R5, 0xffffffff, R18, !PT ;  /* 0xffffffff05057846 */ /* 0x000fe20007800112 */
[----:B------:R-:W-:Y:S01]  /*00f0*/  BSSY.RECONVERGENT B1, `(.L_x_11) ;  /* 0x0000044000017945 */ /* 0x000fe20003800200 */
[----:B------:R-:W-:Y:S02]  /*0100*/  MOV R16, RZ ;  /* 0x000000ff00107202 */ /* 0x000fe40000000f00 */
[C---:B------:R-:W-:Y:S02]  /*0110*/  IADD3 R5, PT, PT, -R18.reuse, R5, RZ ;  /* 0x0000000512057210 */ /* 0x040fe40007ffe1ff */
[----:B------:R-:W-:Y:S02]  /*0120*/  IADD3 R19, PT, PT, R18, -0x1, RZ ;  /* 0xffffffff12137810 */ /* 0x000fe40007ffe0ff */
[C---:B------:R-:W-:Y:S02]  /*0130*/  ISETP.GE.U32.AND P0, PT, R5.reuse, 0x7, PT ;  /* 0x000000070500780c */ /* 0x040fe40003f06070 */
[----:B------:R-:W-:-:S04]  /*0140*/  IADD3 R20, PT, PT, R5, 0x1, RZ ;  /* 0x0000000105147810 */ /* 0x000fc80007ffe0ff */
        /* <DEDUP_REMOVED lines=12> */
.L_x_14:
[C---:B------:R-:W-:Y:S01]  /*0210*/  IMAD.WIDE R10, R19.reuse, 0x4, R4 ;  /* 0x00000004130a7825 */ /* 0x040fe200078e0204 */
[----:B------:R-:W0:Y:S04]  /*0220*/  LDC.64 R8, c[0x0][0x398] ;  /* 0x0000e600ff087b82 */ /* 0x000e280000000a00 */
[----:B------:R-:W0:Y:S01]  /*0230*/  LDG.E R13, desc[UR4][R10.64+-0x10] ;  /* 0xfffff0040a0d7981 */ /* 0x000e22000c1e1900 */
[----:B------:R-:W-:-:S03]  /*0240*/  IMAD.WIDE R6, R19, 0x4, R2 ;  /* 0x0000000413067825 */ /* 0x000fc600078e0202 */
[----:B------:R-:W2:Y:S04]  /*0250*/  LDG.E R23, desc[UR4][R10.64+-0xc] ;  /* 0xfffff4040a177981 */ /* 0x000ea8000c1e1900 */
[----:B------:R-:W3:Y:S04]  /*0260*/  LDG.E R15, desc[UR4][R6.64+-0x10] ;  /* 0xfffff004060f7981 */ /* 0x000ee8000c1e1900 */
[----:B------:R-:W4:Y:S04]  /*0270*/  LDG.E R17, desc[UR4][R10.64+-0x8] ;  /* 0xfffff8040a117981 */ /* 0x000f28000c1e1900 */
[----:B------:R-:W5:Y:S04]  /*0280*/  LDG.E R26, desc[UR4][R6.64+-0xc] ;  /* 0xfffff404061a7981 */ /* 0x000f68000c1e1900 */
[----:B------:R-:W5:Y:S04]  /*0290*/  LDG.E R29, desc[UR4][R6.64+-0x8] ;  /* 0xfffff804061d7981 */ /* 0x000f68000c1e1900 */
[----:B------:R-:W5:Y:S04]  /*02a0*/  LDG.E R25, desc[UR4][R10.64+0x4] ;  /* 0x000004040a197981 */ /* 0x000f68000c1e1900 */
[----:B------:R-:W5:Y:S04]  /*02b0*/  LDG.E R27, desc[UR4][R10.64+0x8] ;  /* 0x000008040a1b7981 */ /* 0x000f68000c1e1900 */
[----:B------:R-:W5:Y:S01]  /*02c0*/  LDG.E R28, desc[UR4][R10.64+0xc] ;  /* 0x00000c040a1c7981 */ /* 0x000f62000c1e1900 */
[----:B0-----:R-:W-:-:S06]  /*02d0*/  IMAD.WIDE R12, R13, 0x4, R8 ;  /* 0x000000040d0c7825 */ /* 0x001fcc00078e0208 */
[----:B------:R-:W3:Y:S01]  /*02e0*/  LDG.E R12, desc[UR4][R12.64+-0x4] ;  /* 0xfffffc040c0c7981 */ /* 0x000ee2000c1e1900 */
[----:B--2---:R-:W-:-:S06]  /*02f0*/  IMAD.WIDE R22, R23, 0x4, R8 ;  /* 0x0000000417167825 */ /* 0x004fcc00078e0208 */
[----:B------:R-:W5:Y:S04]  /*0300*/  LDG.E R23, desc[UR4][R22.64+-0x4] ;  /* 0xfffffc0416177981 */ /* 0x000f68000c1e1900 */
[----:B------:R-:W2:Y:S01]  /*0310*/  LDG.E R13, desc[UR4][R10.64+-0x4] ;  /* 0xfffffc040a0d7981 */ /* 0x000ea2000c1e1900 */
[----:B---3--:R-:W-:Y:S01]  /*0320*/  FFMA R16, R15, R12, R16 ;  /* 0x0000000c0f107223 */ /* 0x008fe20000000010 */
[----:B----4-:R-:W-:Y:S02]  /*0330*/  IMAD.WIDE R14, R17, 0x4, R8 ;  /* 0x00000004110e7825 */ /* 0x010fe400078e0208 */
[----:B------:R-:W3:Y:S04]  /*0340*/  LDG.E R17, desc[UR4][R10.64] ;  /* 0x000000040a117981 */ /* 0x000ee8000c1e1900 */
[----:B------:R-:W4:Y:S01]  /*0350*/  LDG.E R14, desc[UR4][R14.64+-0x4] ;  /* 0xfffffc040e0e7981 */ /* 0x000f22000c1e1900 */
[----:B-----5:R-:W-:Y:S01]  /*0360*/  FFMA R22, R26, R23, R16 ;  /* 0x000000171a167223 */ /* 0x020fe20000000010 */
[----:B--2---:R-:W-:-:S02]  /*0370*/  IMAD.WIDE R12, R13, 0x4, R8 ;  /* 0x000000040d0c7825 */ /* 0x004fc400078e0208 */
[----:B------:R-:W2:Y:S04]  /*0380*/  LDG.E R26, desc[UR4][R6.64+-0x4] ;  /* 0xfffffc04061a7981 */ /* 0x000ea8000c1e1900 */
[----:B------:R-:W5:Y:S04]  /*0390*/  LDG.E R10, desc[UR4][R6.64+0x4] ;  /* 0x00000404060a7981 */ /* 0x000f68000c1e1900 */
[----:B------:R-:W2:Y:S04]  /*03a0*/  LDG.E R13, desc[UR4][R12.64+-0x4] ;  /* 0xfffffc040c0d7981 */ /* 0x000ea8000c1e1900 */
[----:B------:R-:W5:Y:S04]  /*03b0*/  LDG.E R11, desc[UR4][R6.64+0xc] ;  /* 0x00000c04060b7981 */ /* 0x000f68000c1e1900 */
[----:B------:R-:W5:Y:S01]  /*03c0*/  LDG.E R12, desc[UR4][R6.64+0x8] ;  /* 0x00000804060c7981 */ /* 0x000f62000c1e1900 */
[----:B---3--:R-:W-:-:S04]  /*03d0*/  IMAD.WIDE R16, R17, 0x4, R8 ;  /* 0x0000000411107825 */ /* 0x008fc800078e0208 */
[----:B----4-:R-:W-:Y:S01]  /*03e0*/  FFMA R29, R29, R14, R22 ;  /* 0x0000000e1d1d7223 */ /* 0x010fe20000000016 */
[--C-:B------:R-:W-:Y:S01]  /*03f0*/  IMAD.WIDE R14, R25, 0x4, R8.reuse ;  /* 0x00000004190e7825 */ /* 0x100fe200078e0208 */
[----:B------:R-:W3:Y:S04]  /*0400*/  LDG.E R16, desc[UR4][R16.64+-0x4] ;  /* 0xfffffc0410107981 */ /* 0x000ee8000c1e1900 */
[----:B------:R-:W3:Y:S01]  /*0410*/  LDG.E R25, desc[UR4][R6.64] ;  /* 0x0000000406197981 */ /* 0x000ee2000c1e1900 */
[----:B------:R-:W-:-:S03]  /*0420*/  IMAD.WIDE R22, R27, 0x4, R8 ;  /* 0x000000041b167825 */ /* 0x000fc600078e0208 */
[----:B------:R-:W5:Y:S01]  /*0430*/  LDG.E R15, desc[UR4][R14.64+-0x4] ;  /* 0xfffffc040e0f7981 */ /* 0x000f62000c1e1900 */
[----:B------:R-:W-:-:S03]  /*0440*/  IMAD.WIDE R8, R28, 0x4, R8 ;  /* 0x000000041c087825 */ /* 0x000fc600078e0208 */
[----:B------:R-:W4:Y:S04]  /*0450*/  LDG.E R22, desc[UR4][R22.64+-0x4] ;  /* 0xfffffc0416167981 */ /* 0x000f28000c1e1900 */
[----:B------:R-:W4:Y:S01]  /*0460*/  LDG.E R8, desc[UR4][R8.64+-0x4] ;  /* 0xfffffc0408087981 */ /* 0x000f22000c1e1900 */
[----:B------:R-:W-:Y:S01]  /*0470*/  IADD3 R21, PT, PT, R21, 0x8, RZ ;  /* 0x0000000815157810 */ /* 0x000fe20007ffe0ff */
[----:B--2---:R-:W-:-:S03]  /*0480*/  FFMA R26, R26, R13, R29 ;  /* 0x0000000d1a1a7223 */ /* 0x004fc6000000001d */
[----:B------:R-:W-:Y:S02]  /*0490*/  ISETP.NE.AND P0, PT, R21, RZ, PT ;  /* 0x000000ff1500720c */ /* 0x000fe40003f05270 */
[----:B------:R-:W-:Y:S02]  /*04a0*/  IADD3 R18, PT, PT, R18, 0x8, RZ ;  /* 0x0000000812127810 */ /* 0x000fe40007ffe0ff */
[----:B------:R-:W-:Y:S01]  /*04b0*/  IADD3 R19, PT, PT, R19, 0x8, RZ ;  /* 0x0000000813137810 */ /* 0x000fe20007ffe0ff */
[----:B---3--:R-:W-:-:S04]  /*04c0*/  FFMA R25, R25, R16, R26 ;  /* 0x0000001019197223 */ /* 0x008fc8000000001a */
[----:B-----5:R-:W-:-:S04]  /*04d0*/  FFMA R25, R10, R15, R25 ;  /* 0x0000000f0a197223 */ /* 0x020fc80000000019 */
[----:B----4-:R-:W-:-:S04]  /*04e0*/  FFMA R12, R12, R22, R25 ;  /* 0x000000160c0c7223 */ /* 0x010fc80000000019 */
[----:B------:R-:W-:Y:S01]  /*04f0*/  FFMA R16, R11, R8, R12 ;  /* 0x000000080b107223 */ /* 0x000fe2000000000c */
[----:B------:R-:W-:Y:S06]  /*0500*/  @P0 BRA `(.L_x_14) ;  /* 0xfffffffc00400947 */ /* 0x000fec000383ffff */
[----:B------:R-:W-:Y:S05]  /*0510*/  BSYNC.RECONVERGENT B2 ;  /* 0x0000000000027941 */ /* 0x000fea0003800200 */
.L_x_13:
[----:B------:R-:W-:-:S07]  /*0520*/  IADD3 R19, PT, PT, R18, -0x1, RZ ;  /* 0xffffffff12137810 */ /* 0x000fce0007ffe0ff */
.L_x_12:
[----:B------:R-:W-:Y:S05]  /*0530*/  BSYNC.RECONVERGENT B1 ;  /* 0x0000000000017941 */ /* 0x000fea0003800200 */
.L_x_11:
[----:B------:R-:W-:-:S13]  /*0540*/  ISETP.NE.AND P0, PT, R24, RZ, PT ;  /* 0x000000ff1800720c */ /* 0x000fda0003f05270 */
[----:B------:R-:W-:Y:S05]  /*0550*/  @!P0 BRA `(.L_x_10) ;  /* 0x0000000000f88947 */ /* 0x000fea0003800000 */
[----:B------:R-:W-:Y:S01]  /*0560*/  ISETP.GE.U32.AND P0, PT, R24, 0x4, PT ;  /* 0x000000041800780c */ /* 0x000fe20003f06070 */
[----:B------:R-:W-:Y:S01]  /*0570*/  BSSY.RECONVERGENT B1, `(.L_x_15) ;  /* 0x000001e000017945 */ /* 0x000fe20003800200 */
[----:B------:R-:W-:-:S04]  /*0580*/  LOP3.LUT R17, R20, 0x3, RZ, 0xc0, !PT ;  /* 0x0000000314117812 */ /* 0x000fc800078ec0ff */
[----:B------:R-:W-:-:S07]  /*0590*/  ISETP.NE.AND P1, PT, R17, RZ, PT ;  /* 0x000000ff1100720c */ /* 0x000fce0003f25270 */
[----:B------:R-:W-:Y:S06]  /*05a0*/  @!P0 BRA `(.L_x_16) ;  /* 0x0000000000688947 */ /* 0x000fec0003800000 */
        /* <DEDUP_REMOVED lines=26> */
.L_x_16:
[----:B------:R-:W-:Y:S05]  /*0750*/  BSYNC.RECONVERGENT B1 ;  /* 0x0000000000017941 */ /* 0x000fea0003800200 */
.L_x_15:
[----:B------:R-:W-:Y:S05]  /*0760*/  @!P1 BRA `(.L_x_10) ;  /* 0x0000000000749947 */ /* 0x000fea0003800000 */
[----:B------:R-:W-:Y:S01]  /*0770*/  ISETP.NE.AND P0, PT, R17, 0x1, PT ;  /* 0x000000011100780c */ /* 0x000fe20003f05270 */
[----:B------:R-:W0:Y:S01]  /*0780*/  LDC.64 R2, c[0x0][0x390] ;  /* 0x0000e400ff027b82 */ /* 0x000e220000000a00 */
[----:B------:R-:W-:-:S04]  /*0790*/  LOP3.LUT R20, R20, 0x1, RZ, 0xc0, !PT ;  /* 0x0000000114147812 */ /* 0x000fc800078ec0ff */
[----:B------:R-:W-:-:S03]  /*07a0*/  ISETP.NE.U32.AND P1, PT, R20, 0x1, PT ;  /* 0x000000011400780c */ /* 0x000fc60003f25070 */
        /* <DEDUP_REMOVED lines=25> */
.L_x_10:
[----:B------:R-:W-:Y:S05]  /*0940*/  BSYNC.RECONVERGENT B0 ;  /* 0x0000000000007941 */ /* 0x000fea0003800200 */
.L_x_9:
[----:B------:R-:W0:Y:S02]  /*0950*/  LDC.64 R2, c[0x0][0x3a0] ;  /* 0x0000e800ff027b82 */ /* 0x000e240000000a00 */
[----:B0-----:R-:W-:-:S05]  /*0960*/  IMAD.WIDE R2, R0, 0x4, R2 ;  /* 0x0000000400027825 */ /* 0x001fca00078e0202 */
[----:B------:R-:W2:Y:S02]  /*0970*/  LDG.E R5, desc[UR4][R2.64] ;  /* 0x0000000402057981 */ /* 0x000ea4000c1e1900 */
[----:B--2---:R-:W-:-:S05]  /*0980*/  FADD R5, R5, R16 ;  /* 0x0000001005057221 */ /* 0x004fca0000000000 */
[----:B------:R-:W-:Y:S01]  /*0990*/  STG.E desc[UR4][R2.64], R5 ;  /* 0x0000000502007986 */ /* 0x000fe2000c101904 */
[----:B------:R-:W-:Y:S05]  /*09a0*/  EXIT ;  /* 0x000000000000794d */ /* 0x000fea0003800000 */
.L_x_17:
        /* <DEDUP_REMOVED lines=13> */
.L_x_19:


//--------------------- .nv.shared.reserved.0     --------------------------
	.section	.nv.shared.reserved.0,"aw",@nobits
	.weak		__nv_reservedSMEM_offset_0_alias
	.size		__nv_reservedSMEM_offset_0_alias, 0, 64
	.other		__nv_reservedSMEM_offset_0_alias,@"STO_CUDA_RESERVED_SHARED STV_DEFAULT"
__nv_reservedSMEM_offset_0_alias:
	.zero		0
	.zero		64


//--------------------- .nv.constant0._Z19ker_csr_spmv_vectorPKiS0_PKfS2_Pf --------------------------
	.section	.nv.constant0._Z19ker_csr_spmv_vectorPKiS0_PKfS2_Pf,"a",@progbits
	.sectionflags	@""
	.align	4
.nv.constant0._Z19ker_csr_spmv_vectorPKiS0_PKfS2_Pf:
	.zero		936


//--------------------- .nv.constant0._Z19ker_csr_spmv_scalarPKiS0_PKfS2_Pf --------------------------
	.section	.nv.constant0._Z19ker_csr_spmv_scalarPKiS0_PKfS2_Pf,"a",@progbits
	.sectionflags	@""
	.align	4
.nv.constant0._Z19ker_csr_spmv_scalarPKiS0_PKfS2_Pf:
	.zero		936


//--------------------- SYMBOLS --------------------------

	.type		.nv.reservedSmem.offset0,@object
	.size		.nv.reservedSmem.offset0,0x4
